//
// Generated by NVIDIA NVVM Compiler
//
// Compiler Build ID: CL-36424714
// Cuda compilation tools, release 13.0, V13.0.88
// Based on NVVM 20.0.0
//

.version 9.0
.target sm_100
.address_size 64

	// .globl	_Z10relaxationPfS_ii
.extern .func  (.param .b32 func_retval0) vprintf
(
	.param .b64 vprintf_param_0,
	.param .b64 vprintf_param_1
)
;
.extern .shared .align 16 .b8 residual[];
.global .align 1 .b8 $str[5] = {37, 102, 44, 32};

.visible .entry _Z10relaxationPfS_ii(
	.param .u64 .ptr .align 1 _Z10relaxationPfS_ii_param_0,
	.param .u64 .ptr .align 1 _Z10relaxationPfS_ii_param_1,
	.param .u32 _Z10relaxationPfS_ii_param_2,
	.param .u32 _Z10relaxationPfS_ii_param_3
)
{
	.reg .pred 	%p<8>;
	.reg .b32 	%r<22>;
	.reg .b32 	%f<9>;
	.reg .b64 	%rd<16>;

	ld.param.u64 	%rd1, [_Z10relaxationPfS_ii_param_0];
	ld.param.u64 	%rd2, [_Z10relaxationPfS_ii_param_1];
	ld.param.u32 	%r4, [_Z10relaxationPfS_ii_param_2];
	ld.param.u32 	%r5, [_Z10relaxationPfS_ii_param_3];
	mov.u32 	%r7, %ctaid.x;
	mov.u32 	%r8, %ntid.x;
	mov.u32 	%r9, %tid.x;
	mad.lo.s32 	%r10, %r7, %r8, %r9;
	mov.u32 	%r11, %ctaid.y;
	mov.u32 	%r12, %ntid.y;
	mov.u32 	%r13, %tid.y;
	mad.lo.s32 	%r14, %r11, %r12, %r13;
	setp.lt.s32 	%p1, %r10, 1;
	add.s32 	%r15, %r5, -1;
	setp.eq.s32 	%p2, %r10, %r15;
	setp.eq.s32 	%p3, %r14, 0;
	or.pred  	%p4, %p2, %p3;
	or.pred  	%p5, %p4, %p1;
	add.s32 	%r16, %r4, -1;
	setp.eq.s32 	%p6, %r14, %r16;
	or.pred  	%p7, %p5, %p6;
	@%p7 bra 	$L__BB0_2;
	mul.lo.s32 	%r17, %r4, %r14;
	add.s32 	%r18, %r17, %r10;
	cvta.to.global.u64 	%rd3, %rd2;
	cvta.to.global.u64 	%rd4, %rd1;
	sub.s32 	%r19, %r17, %r4;
	add.s32 	%r20, %r19, %r10;
	mul.wide.s32 	%rd5, %r20, 4;
	add.s64 	%rd6, %rd3, %rd5;
	ld.global.f32 	%f1, [%rd6];
	add.s32 	%r21, %r18, %r4;
	mul.wide.s32 	%rd7, %r21, 4;
	add.s64 	%rd8, %rd3, %rd7;
	ld.global.f32 	%f2, [%rd8];
	add.f32 	%f3, %f1, %f2;
	cvt.s64.s32 	%rd9, %r17;
	cvt.u64.u32 	%rd10, %r10;
	add.s64 	%rd11, %rd10, %rd9;
	shl.b64 	%rd12, %rd11, 2;
	add.s64 	%rd13, %rd3, %rd12;
	ld.global.f32 	%f4, [%rd13+-4];
	add.f32 	%f5, %f3, %f4;
	ld.global.f32 	%f6, [%rd13+4];
	add.f32 	%f7, %f5, %f6;
	mul.f32 	%f8, %f7, 0f3E800000;
	mul.wide.s32 	%rd14, %r18, 4;
	add.s64 	%rd15, %rd4, %rd14;
	st.global.f32 	[%rd15], %f8;
$L__BB0_2:
	ret;

}
	// .globl	_Z15ComputeResidualiiPfS_S_
.visible .entry _Z15ComputeResidualiiPfS_S_(
	.param .u32 _Z15ComputeResidualiiPfS_S__param_0,
	.param .u32 _Z15ComputeResidualiiPfS_S__param_1,
	.param .u64 .ptr .align 1 _Z15ComputeResidualiiPfS_S__param_2,
	.param .u64 .ptr .align 1 _Z15ComputeResidualiiPfS_S__param_3,
	.param .u64 .ptr .align 1 _Z15ComputeResidualiiPfS_S__param_4
)
{
	.reg .pred 	%p<5>;
	.reg .b32 	%r<13>;
	.reg .b32 	%f<10>;
	.reg .b64 	%rd<12>;

	ld.param.u64 	%rd2, [_Z15ComputeResidualiiPfS_S__param_2];
	ld.param.u64 	%rd3, [_Z15ComputeResidualiiPfS_S__param_3];
	ld.param.u64 	%rd1, [_Z15ComputeResidualiiPfS_S__param_4];
	cvta.to.global.u64 	%rd4, %rd3;
	cvta.to.global.u64 	%rd5, %rd2;
	mov.u32 	%r1, %tid.x;
	mov.u32 	%r2, %ctaid.x;
	mov.u32 	%r12, %ntid.x;
	mad.lo.s32 	%r7, %r2, %r12, %r1;
	mul.wide.s32 	%rd6, %r7, 4;
	add.s64 	%rd7, %rd5, %rd6;
	ld.global.f32 	%f1, [%rd7];
	add.s64 	%rd8, %rd4, %rd6;
	ld.global.f32 	%f2, [%rd8];
	sub.f32 	%f3, %f1, %f2;
	mul.f32 	%f4, %f3, %f3;
	sqrt.rn.f32 	%f5, %f4;
	shl.b32 	%r8, %r1, 2;
	mov.u32 	%r9, residual;
	add.s32 	%r4, %r9, %r8;
	st.shared.f32 	[%r4], %f5;
	bar.sync 	0;
	setp.lt.u32 	%p1, %r12, 2;
	@%p1 bra 	$L__BB1_4;
$L__BB1_1:
	shr.u32 	%r6, %r12, 1;
	setp.ge.u32 	%p2, %r1, %r6;
	@%p2 bra 	$L__BB1_3;
	shl.b32 	%r10, %r6, 2;
	add.s32 	%r11, %r4, %r10;
	ld.shared.f32 	%f6, [%r11];
	ld.shared.f32 	%f7, [%r4];
	add.f32 	%f8, %f6, %f7;
	st.shared.f32 	[%r4], %f8;
$L__BB1_3:
	bar.sync 	0;
	setp.gt.u32 	%p3, %r12, 3;
	mov.u32 	%r12, %r6;
	@%p3 bra 	$L__BB1_1;
$L__BB1_4:
	setp.ne.s32 	%p4, %r1, 0;
	@%p4 bra 	$L__BB1_6;
	ld.shared.f32 	%f9, [residual];
	cvta.to.global.u64 	%rd9, %rd1;
	mul.wide.u32 	%rd10, %r2, 4;
	add.s64 	%rd11, %rd9, %rd10;
	st.global.f32 	[%rd11], %f9;
$L__BB1_6:
	ret;

}
	// .globl	_Z13PrintMatrix_DPfii
.visible .entry _Z13PrintMatrix_DPfii(
	.param .u64 .ptr .align 1 _Z13PrintMatrix_DPfii_param_0,
	.param .u32 _Z13PrintMatrix_DPfii_param_1,
	.param .u32 _Z13PrintMatrix_DPfii_param_2
)
{
	.local .align 8 .b8 	__local_depot2[8];
	.reg .b64 	%SP;
	.reg .b64 	%SPL;
	.reg .pred 	%p<11>;
	.reg .b32 	%r<39>;
	.reg .b32 	%f<6>;
	.reg .b64 	%rd<22>;
	.reg .b64 	%fd<6>;

	mov.u64 	%SPL, __local_depot2;
	cvta.local.u64 	%SP, %SPL;
	ld.param.u64 	%rd3, [_Z13PrintMatrix_DPfii_param_0];
	ld.param.u32 	%r17, [_Z13PrintMatrix_DPfii_param_1];
	ld.param.u32 	%r18, [_Z13PrintMatrix_DPfii_param_2];
	add.u64 	%rd4, %SP, 0;
	add.u64 	%rd1, %SPL, 0;
	mov.u32 	%r1, %tid.x;
	mul.lo.s32 	%r2, %r18, %r17;
	setp.lt.s32 	%p1, %r2, 1;
	@%p1 bra 	$L__BB2_17;
	cvta.to.global.u64 	%rd5, %rd3;
	mul.wide.u32 	%rd6, %r1, 4;
	add.s64 	%rd2, %rd5, %rd6;
	and.b32  	%r3, %r2, 3;
	setp.lt.u32 	%p2, %r2, 4;
	mov.b32 	%r36, 0;
	@%p2 bra 	$L__BB2_12;
	and.b32  	%r36, %r2, 2147483644;
	neg.s32 	%r34, %r1;
	mov.b32 	%r35, 0;
	mov.u64 	%rd7, $str;
$L__BB2_3:
	setp.ne.s32 	%p3, %r34, 0;
	@%p3 bra 	$L__BB2_5;
	ld.global.f32 	%f1, [%rd2];
	cvt.f64.f32 	%fd1, %f1;
	st.local.f64 	[%rd1], %fd1;
	cvta.global.u64 	%rd8, %rd7;
	{ // callseq 0, 0
	.param .b64 param0;
	st.param.b64 	[param0], %rd8;
	.param .b64 param1;
	st.param.b64 	[param1], %rd4;
	.param .b32 retval0;
	call.uni (retval0), 
	vprintf, 
	(
	param0, 
	param1
	);
	ld.param.b32 	%r21, [retval0];
	} // callseq 0
$L__BB2_5:
	bar.sync 	0;
	add.s32 	%r23, %r35, 1;
	setp.ne.s32 	%p4, %r1, %r23;
	@%p4 bra 	$L__BB2_7;
	ld.global.f32 	%f2, [%rd2];
	cvt.f64.f32 	%fd2, %f2;
	st.local.f64 	[%rd1], %fd2;
	cvta.global.u64 	%rd11, %rd7;
	{ // callseq 1, 0
	.param .b64 param0;
	st.param.b64 	[param0], %rd11;
	.param .b64 param1;
	st.param.b64 	[param1], %rd4;
	.param .b32 retval0;
	call.uni (retval0), 
	vprintf, 
	(
	param0, 
	param1
	);
	ld.param.b32 	%r24, [retval0];
	} // callseq 1
$L__BB2_7:
	bar.sync 	0;
	add.s32 	%r26, %r35, 2;
	setp.ne.s32 	%p5, %r1, %r26;
	@%p5 bra 	$L__BB2_9;
	ld.global.f32 	%f3, [%rd2];
	cvt.f64.f32 	%fd3, %f3;
	st.local.f64 	[%rd1], %fd3;
	cvta.global.u64 	%rd14, %rd7;
	{ // callseq 2, 0
	.param .b64 param0;
	st.param.b64 	[param0], %rd14;
	.param .b64 param1;
	st.param.b64 	[param1], %rd4;
	.param .b32 retval0;
	call.uni (retval0), 
	vprintf, 
	(
	param0, 
	param1
	);
	ld.param.b32 	%r27, [retval0];
	} // callseq 2
$L__BB2_9:
	bar.sync 	0;
	add.s32 	%r29, %r35, 3;
	setp.ne.s32 	%p6, %r1, %r29;
	@%p6 bra 	$L__BB2_11;
	ld.global.f32 	%f4, [%rd2];
	cvt.f64.f32 	%fd4, %f4;
	st.local.f64 	[%rd1], %fd4;
	cvta.global.u64 	%rd17, %rd7;
	{ // callseq 3, 0
	.param .b64 param0;
	st.param.b64 	[param0], %rd17;
	.param .b64 param1;
	st.param.b64 	[param1], %rd4;
	.param .b32 retval0;
	call.uni (retval0), 
	vprintf, 
	(
	param0, 
	param1
	);
	ld.param.b32 	%r30, [retval0];
	} // callseq 3
$L__BB2_11:
	bar.sync 	0;
	add.s32 	%r35, %r35, 4;
	add.s32 	%r34, %r34, 4;
	setp.ne.s32 	%p7, %r35, %r36;
	@%p7 bra 	$L__BB2_3;
$L__BB2_12:
	setp.eq.s32 	%p8, %r3, 0;
	@%p8 bra 	$L__BB2_17;
	sub.s32 	%r38, %r36, %r1;
	neg.s32 	%r37, %r3;
	mov.u64 	%rd19, $str;
$L__BB2_14:
	.pragma "nounroll";
	setp.ne.s32 	%p9, %r38, 0;
	@%p9 bra 	$L__BB2_16;
	ld.global.f32 	%f5, [%rd2];
	cvt.f64.f32 	%fd5, %f5;
	st.local.f64 	[%rd1], %fd5;
	cvta.global.u64 	%rd20, %rd19;
	{ // callseq 4, 0
	.param .b64 param0;
	st.param.b64 	[param0], %rd20;
	.param .b64 param1;
	st.param.b64 	[param1], %rd4;
	.param .b32 retval0;
	call.uni (retval0), 
	vprintf, 
	(
	param0, 
	param1
	);
	ld.param.b32 	%r32, [retval0];
	} // callseq 4
$L__BB2_16:
	bar.sync 	0;
	add.s32 	%r38, %r38, 1;
	add.s32 	%r37, %r37, 1;
	setp.ne.s32 	%p10, %r37, 0;
	@%p10 bra 	$L__BB2_14;
$L__BB2_17:
	ret;

}


// ===== COMPILED SASS (sm_100) =====

	.target	sm_100

	.elftype	@"ET_EXEC"


//--------------------- .note.nv.tkinfo           --------------------------
	.section	.note.nv.tkinfo,"",@"SHT_NOTE"
	.sectionflags	@"SHF_NOTE_NV_TKINFO"
	.tkinfo
        /*0018*/ 	.word	0x00000002
        /*0030*/ 	.string	""
        /*0030*/ 	.string	"ptxas"
        /*0030*/ 	.string	"Cuda compilation tools, release 13.0, V13.0.88"
        /*0030*/ 	.string	"Build cuda_13.0.r13.0/compiler.36424714_0"
        /*0030*/ 	.string	"-arch sm_100 -m 64 "



//--------------------- .note.nv.cuinfo           --------------------------
	.section	.note.nv.cuinfo,"",@"SHT_NOTE"
	.sectionflags	@"SHF_NOTE_NV_CUINFO"
        /*0018*/ 	.short	0x0002
        /*001a*/ 	.short	0x0064
        /*001c*/ 	.short	0x0082
	.zero		2


//--------------------- .nv.info                  --------------------------
	.section	.nv.info,"",@"SHT_CUDA_INFO"
	.align	4


	//----- nvinfo : EIATTR_REGCOUNT
	.align		4
        /*0000*/ 	.byte	0x04, 0x2f
        /*0002*/ 	.short	(.L_2 - .L_1)
	.align		4
.L_1:
        /*0004*/ 	.word	index@(_Z10relaxationPfS_ii)
        /*0008*/ 	.word	0x00000012


	//----- nvinfo : EIATTR_FRAME_SIZE
	.align		4
.L_2:
        /*000c*/ 	.byte	0x04, 0x11
        /*000e*/ 	.short	(.L_4 - .L_3)
	.align		4
.L_3:
        /*0010*/ 	.word	index@(_Z10relaxationPfS_ii)
        /*0014*/ 	.word	0x00000000


	//----- nvinfo : EIATTR_REGCOUNT
	.align		4
.L_4:
        /*0018*/ 	.byte	0x04, 0x2f
        /*001a*/ 	.short	(.L_6 - .L_5)
	.align		4
.L_5:
        /*001c*/ 	.word	index@(_Z15ComputeResidualiiPfS_S_)
        /*0020*/ 	.word	0x0000000d


	//----- nvinfo : EIATTR_FRAME_SIZE
	.align		4
.L_6:
        /*0024*/ 	.byte	0x04, 0x11
        /*0026*/ 	.short	(.L_8 - .L_7)
	.align		4
.L_7:
        /*0028*/ 	.word	index@($__internal_0_$__cuda_sm20_sqrt_rn_f32_slowpath)
        /*002c*/ 	.word	0x00000000


	//----- nvinfo : EIATTR_FRAME_SIZE
	.align		4
.L_8:
        /*0030*/ 	.byte	0x04, 0x11
        /*0032*/ 	.short	(.L_10 - .L_9)
	.align		4
.L_9:
        /*0034*/ 	.word	index@(_Z15ComputeResidualiiPfS_S_)
        /*0038*/ 	.word	0x00000000


	//----- nvinfo : EIATTR_REGCOUNT
	.align		4
.L_10:
        /*003c*/ 	.byte	0x04, 0x2f
        /*003e*/ 	.short	(.L_12 - .L_11)
	.align		4
.L_11:
        /*0040*/ 	.word	index@(_Z13PrintMatrix_DPfii)
        /*0044*/ 	.word	0x00000019


	//----- nvinfo : EIATTR_FRAME_SIZE
	.align		4
.L_12:
        /*0048*/ 	.byte	0x04, 0x11
        /*004a*/ 	.short	(.L_14 - .L_13)
	.align		4
.L_13:
        /*004c*/ 	.word	index@(_Z13PrintMatrix_DPfii)
        /*0050*/ 	.word	0x00000008


	//----- nvinfo : EIATTR_MIN_STACK_SIZE
	.align		4
.L_14:
        /*0054*/ 	.byte	0x04, 0x12
        /*0056*/ 	.short	(.L_16 - .L_15)
	.align		4
.L_15:
        /*0058*/ 	.word	index@(_Z13PrintMatrix_DPfii)
        /*005c*/ 	.word	0x00000008


	//----- nvinfo : EIATTR_MIN_STACK_SIZE
	.align		4
.L_16:
        /*0060*/ 	.byte	0x04, 0x12
        /*0062*/ 	.short	(.L_18 - .L_17)
	.align		4
.L_17:
        /*0064*/ 	.word	index@(_Z15ComputeResidualiiPfS_S_)
        /*0068*/ 	.word	0x00000000


	//----- nvinfo : EIATTR_MIN_STACK_SIZE
	.align		4
.L_18:
        /*006c*/ 	.byte	0x04, 0x12
        /*006e*/ 	.short	(.L_20 - .L_19)
	.align		4
.L_19:
        /*0070*/ 	.word	index@(_Z10relaxationPfS_ii)
        /*0074*/ 	.word	0x00000000
.L_20:


//--------------------- .nv.compat                --------------------------
	.section	.nv.compat,"",@"SHT_CUDA_COMPAT_INFO"
	.align	4
        /*0000*/ 	.byte	0x02, 0x09, 0x00, 0x00, 0x02, 0x02, 0x01, 0x00, 0x02, 0x05, 0x05, 0x00, 0x03, 0x07, 0x01, 0x01
        /*0010*/ 	.byte	0x02, 0x03, 0x00, 0x00, 0x02, 0x06, 0x01, 0x00, 0x04, 0x0b, 0x08, 0x00, 0x01, 0x00, 0x00, 0x00
        /*0020*/ 	.byte	0x00, 0x00, 0x00, 0x00


//--------------------- .nv.info._Z13PrintMatrix_DPfii --------------------------
	.section	.nv.info._Z13PrintMatrix_DPfii,"",@"SHT_CUDA_INFO"
	.sectionflags	@""
	.align	4


	//----- nvinfo : EIATTR_CUDA_API_VERSION
	.align		4
        /*0000*/ 	.byte	0x04, 0x37
        /*0002*/ 	.short	(.L_22 - .L_21)
.L_21:
        /*0004*/ 	.word	0x00000082


	//----- nvinfo : EIATTR_KPARAM_INFO
	.align		4
.L_22:
        /*0008*/ 	.byte	0x04, 0x17
        /*000a*/ 	.short	(.L_24 - .L_23)
.L_23:
        /*000c*/ 	.word	0x00000000
        /*0010*/ 	.short	0x0002
        /*0012*/ 	.short	0x000c
        /*0014*/ 	.byte	0x00, 0xf0, 0x11, 0x00


	//----- nvinfo : EIATTR_KPARAM_INFO
	.align		4
.L_24:
        /*0018*/ 	.byte	0x04, 0x17
        /*001a*/ 	.short	(.L_26 - .L_25)
.L_25:
        /*001c*/ 	.word	0x00000000
        /*0020*/ 	.short	0x0001
        /*0022*/ 	.short	0x0008
        /*0024*/ 	.byte	0x00, 0xf0, 0x11, 0x00


	//----- nvinfo : EIATTR_KPARAM_INFO
	.align		4
.L_26:
        /*0028*/ 	.byte	0x04, 0x17
        /*002a*/ 	.short	(.L_28 - .L_27)
.L_27:
        /*002c*/ 	.word	0x00000000
        /*0030*/ 	.short	0x0000
        /*0032*/ 	.short	0x0000
        /*0034*/ 	.byte	0x00, 0xf5, 0x21, 0x00


	//----- nvinfo : EIATTR_SPARSE_MMA_MASK
	.align		4
.L_28:
        /*0038*/ 	.byte	0x03, 0x50
        /*003a*/ 	.short	0x0000


	//----- nvinfo : EIATTR_MAXREG_COUNT
	.align		4
        /*003c*/ 	.byte	0x03, 0x1b
        /*003e*/ 	.short	0x00ff


	//----- nvinfo : EIATTR_NUM_BARRIERS
	.align		4
        /*0040*/ 	.byte	0x02, 0x4c
        /*0042*/ 	.byte	0x01
	.zero		1


	//----- nvinfo : EIATTR_EXTERNS
	.align		4
        /*0044*/ 	.byte	0x04, 0x0f
        /*0046*/ 	.short	(.L_30 - .L_29)


	//   ....[0]....
	.align		4
.L_29:
        /*0048*/ 	.word	index@(vprintf)


	//----- nvinfo : EIATTR_MERCURY_ISA_VERSION
	.align		4
.L_30:
        /*004c*/ 	.byte	0x03, 0x5f
        /*004e*/ 	.short	0x0101


	//----- nvinfo : EIATTR_VRC_CTA_INIT_COUNT
	.align		4
        /*0050*/ 	.byte	0x02, 0x4a
	.zero		1
	.zero		1


	//----- nvinfo : EIATTR_SYSCALL_OFFSETS
	.align		4
        /*0054*/ 	.byte	0x04, 0x46
        /*0056*/ 	.short	(.L_32 - .L_31)


	//   ....[0]....
.L_31:
        /*0058*/ 	.word	0x00000230


	//   ....[1]....
        /*005c*/ 	.word	0x00000340


	//   ....[2]....
        /*0060*/ 	.word	0x00000450


	//   ....[3]....
        /*0064*/ 	.word	0x00000560


	//   ....[4]....
        /*0068*/ 	.word	0x00000710


	//----- nvinfo : EIATTR_EXIT_INSTR_OFFSETS
	.align		4
.L_32:
        /*006c*/ 	.byte	0x04, 0x1c
        /*006e*/ 	.short	(.L_34 - .L_33)


	//   ....[0]....
.L_33:
        /*0070*/ 	.word	0x00000080


	//   ....[1]....
        /*0074*/ 	.word	0x000005e0


	//   ....[2]....
        /*0078*/ 	.word	0x00000770


	//----- nvinfo : EIATTR_CRS_STACK_SIZE
	.align		4
.L_34:
        /*007c*/ 	.byte	0x04, 0x1e
        /*007e*/ 	.short	(.L_36 - .L_35)
.L_35:
        /*0080*/ 	.word	0x00000000


	//----- nvinfo : EIATTR_CBANK_PARAM_SIZE
	.align		4
.L_36:
        /*0084*/ 	.byte	0x03, 0x19
        /*0086*/ 	.short	0x0010


	//----- nvinfo : EIATTR_PARAM_CBANK
	.align		4
        /*0088*/ 	.byte	0x04, 0x0a
        /*008a*/ 	.short	(.L_38 - .L_37)
	.align		4
.L_37:
        /*008c*/ 	.word	index@(.nv.constant0._Z13PrintMatrix_DPfii)
        /*0090*/ 	.short	0x0380
        /*0092*/ 	.short	0x0010


	//----- nvinfo : EIATTR_SW_WAR
	.align		4
.L_38:
        /*0094*/ 	.byte	0x04, 0x36
        /*0096*/ 	.short	(.L_40 - .L_39)
.L_39:
        /*0098*/ 	.word	0x00000008
.L_40:


//--------------------- .nv.info._Z15ComputeResidualiiPfS_S_ --------------------------
	.section	.nv.info._Z15ComputeResidualiiPfS_S_,"",@"SHT_CUDA_INFO"
	.sectionflags	@""
	.align	4


	//----- nvinfo : EIATTR_CUDA_API_VERSION
	.align		4
        /*0000*/ 	.byte	0x04, 0x37
        /*0002*/ 	.short	(.L_42 - .L_41)
.L_41:
        /*0004*/ 	.word	0x00000082


	//----- nvinfo : EIATTR_KPARAM_INFO
	.align		4
.L_42:
        /*0008*/ 	.byte	0x04, 0x17
        /*000a*/ 	.short	(.L_44 - .L_43)
.L_43:
        /*000c*/ 	.word	0x00000000
        /*0010*/ 	.short	0x0004
        /*0012*/ 	.short	0x0018
        /*0014*/ 	.byte	0x00, 0xf5, 0x21, 0x00


	//----- nvinfo : EIATTR_KPARAM_INFO
	.align		4
.L_44:
        /*0018*/ 	.byte	0x04, 0x17
        /*001a*/ 	.short	(.L_46 - .L_45)
.L_45:
        /*001c*/ 	.word	0x00000000
        /*0020*/ 	.short	0x0003
        /*0022*/ 	.short	0x0010
        /*0024*/ 	.byte	0x00, 0xf5, 0x21, 0x00


	//----- nvinfo : EIATTR_KPARAM_INFO
	.align		4
.L_46:
        /*0028*/ 	.byte	0x04, 0x17
        /*002a*/ 	.short	(.L_48 - .L_47)
.L_47:
        /*002c*/ 	.word	0x00000000
        /*0030*/ 	.short	0x0002
        /*0032*/ 	.short	0x0008
        /*0034*/ 	.byte	0x00, 0xf5, 0x21, 0x00


	//----- nvinfo : EIATTR_KPARAM_INFO
	.align		4
.L_48:
        /*0038*/ 	.byte	0x04, 0x17
        /*003a*/ 	.short	(.L_50 - .L_49)
.L_49:
        /*003c*/ 	.word	0x00000000
        /*0040*/ 	.short	0x0001
        /*0042*/ 	.short	0x0004
        /*0044*/ 	.byte	0x00, 0xf0, 0x11, 0x00


	//----- nvinfo : EIATTR_KPARAM_INFO
	.align		4
.L_50:
        /*0048*/ 	.byte	0x04, 0x17
        /*004a*/ 	.short	(.L_52 - .L_51)
.L_51:
        /*004c*/ 	.word	0x00000000
        /*0050*/ 	.short	0x0000
        /*0052*/ 	.short	0x0000
        /*0054*/ 	.byte	0x00, 0xf0, 0x11, 0x00


	//----- nvinfo : EIATTR_SPARSE_MMA_MASK
	.align		4
.L_52:
        /*0058*/ 	.byte	0x03, 0x50
        /*005a*/ 	.short	0x0000


	//----- nvinfo : EIATTR_MAXREG_COUNT
	.align		4
        /*005c*/ 	.byte	0x03, 0x1b
        /*005e*/ 	.short	0x00ff


	//----- nvinfo : EIATTR_NUM_BARRIERS
	.align		4
        /*0060*/ 	.byte	0x02, 0x4c
        /*0062*/ 	.byte	0x01
	.zero		1


	//----- nvinfo : EIATTR_MERCURY_ISA_VERSION
	.align		4
        /*0064*/ 	.byte	0x03, 0x5f
        /*0066*/ 	.short	0x0101


	//----- nvinfo : EIATTR_VRC_CTA_INIT_COUNT
	.align		4
        /*0068*/ 	.byte	0x02, 0x4a
	.zero		1
	.zero		1


	//----- nvinfo : EIATTR_EXIT_INSTR_OFFSETS
	.align		4
        /*006c*/ 	.byte	0x04, 0x1c
        /*006e*/ 	.short	(.L_54 - .L_53)


	//   ....[0]....
.L_53:
        /*0070*/ 	.word	0x00000300


	//   ....[1]....
        /*0074*/ 	.word	0x00000380


	//----- nvinfo : EIATTR_CRS_STACK_SIZE
	.align		4
.L_54:
        /*0078*/ 	.byte	0x04, 0x1e
        /*007a*/ 	.short	(.L_56 - .L_55)
.L_55:
        /*007c*/ 	.word	0x00000000


	//----- nvinfo : EIATTR_CBANK_PARAM_SIZE
	.align		4
.L_56:
        /*0080*/ 	.byte	0x03, 0x19
        /*0082*/ 	.short	0x0020


	//----- nvinfo : EIATTR_PARAM_CBANK
	.align		4
        /*0084*/ 	.byte	0x04, 0x0a
        /*0086*/ 	.short	(.L_58 - .L_57)
	.align		4
.L_57:
        /*0088*/ 	.word	index@(.nv.constant0._Z15ComputeResidualiiPfS_S_)
        /*008c*/ 	.short	0x0380
        /*008e*/ 	.short	0x0020


	//----- nvinfo : EIATTR_SW_WAR
	.align		4
.L_58:
        /*0090*/ 	.byte	0x04, 0x36
        /*0092*/ 	.short	(.L_60 - .L_59)
.L_59:
        /*0094*/ 	.word	0x00000008
.L_60:


//--------------------- .nv.info._Z10relaxationPfS_ii --------------------------
	.section	.nv.info._Z10relaxationPfS_ii,"",@"SHT_CUDA_INFO"
	.sectionflags	@""
	.align	4


	//----- nvinfo : EIATTR_CUDA_API_VERSION
	.align		4
        /*0000*/ 	.byte	0x04, 0x37
        /*0002*/ 	.short	(.L_62 - .L_61)
.L_61:
        /*0004*/ 	.word	0x00000082


	//----- nvinfo : EIATTR_KPARAM_INFO
	.align		4
.L_62:
        /*0008*/ 	.byte	0x04, 0x17
        /*000a*/ 	.short	(.L_64 - .L_63)
.L_63:
        /*000c*/ 	.word	0x00000000
        /*0010*/ 	.short	0x0003
        /*0012*/ 	.short	0x0014
        /*0014*/ 	.byte	0x00, 0xf0, 0x11, 0x00


	//----- nvinfo : EIATTR_KPARAM_INFO
	.align		4
.L_64:
        /*0018*/ 	.byte	0x04, 0x17
        /*001a*/ 	.short	(.L_66 - .L_65)
.L_65:
        /*001c*/ 	.word	0x00000000
        /*0020*/ 	.short	0x0002
        /*0022*/ 	.short	0x0010
        /*0024*/ 	.byte	0x00, 0xf0, 0x11, 0x00


	//----- nvinfo : EIATTR_KPARAM_INFO
	.align		4
.L_66:
        /*0028*/ 	.byte	0x04, 0x17
        /*002a*/ 	.short	(.L_68 - .L_67)
.L_67:
        /*002c*/ 	.word	0x00000000
        /*0030*/ 	.short	0x0001
        /*0032*/ 	.short	0x0008
        /*0034*/ 	.byte	0x00, 0xf5, 0x21, 0x00


	//----- nvinfo : EIATTR_KPARAM_INFO
	.align		4
.L_68:
        /*0038*/ 	.byte	0x04, 0x17
        /*003a*/ 	.short	(.L_70 - .L_69)
.L_69:
        /*003c*/ 	.word	0x00000000
        /*0040*/ 	.short	0x0000
        /*0042*/ 	.short	0x0000
        /*0044*/ 	.byte	0x00, 0xf5, 0x21, 0x00


	//----- nvinfo : EIATTR_SPARSE_MMA_MASK
	.align		4
.L_70:
        /*0048*/ 	.byte	0x03, 0x50
        /*004a*/ 	.short	0x0000


	//----- nvinfo : EIATTR_MAXREG_COUNT
	.align		4
        /*004c*/ 	.byte	0x03, 0x1b
        /*004e*/ 	.short	0x00ff


	//----- nvinfo : EIATTR_MERCURY_ISA_VERSION
	.align		4
        /*0050*/ 	.byte	0x03, 0x5f
        /*0052*/ 	.short	0x0101


	//----- nvinfo : EIATTR_VRC_CTA_INIT_COUNT
	.align		4
        /*0054*/ 	.byte	0x02, 0x4a
	.zero		1
	.zero		1


	//----- nvinfo : EIATTR_EXIT_INSTR_OFFSETS
	.align		4
        /*0058*/ 	.byte	0x04, 0x1c
        /*005a*/ 	.short	(.L_72 - .L_71)


	//   ....[0]....
.L_71:
        /*005c*/ 	.word	0x00000100


	//   ....[1]....
        /*0060*/ 	.word	0x00000290


	//----- nvinfo : EIATTR_CBANK_PARAM_SIZE
	.align		4
.L_72:
        /*0064*/ 	.byte	0x03, 0x19
        /*0066*/ 	.short	0x0018


	//----- nvinfo : EIATTR_PARAM_CBANK
	.align		4
        /*0068*/ 	.byte	0x04, 0x0a
        /*006a*/ 	.short	(.L_74 - .L_73)
	.align		4
.L_73:
        /*006c*/ 	.word	index@(.nv.constant0._Z10relaxationPfS_ii)
        /*0070*/ 	.short	0x0380
        /*0072*/ 	.short	0x0018


	//----- nvinfo : EIATTR_SW_WAR
	.align		4
.L_74:
        /*0074*/ 	.byte	0x04, 0x36
        /*0076*/ 	.short	(.L_76 - .L_75)
.L_75:
        /*0078*/ 	.word	0x00000008
.L_76:


//--------------------- .nv.callgraph             --------------------------
	.section	.nv.callgraph,"",@"SHT_CUDA_CALLGRAPH"
	.align	4
	.sectionentsize	8
	.align		4
        /*0000*/ 	.word	0x00000000
	.align		4
        /*0004*/ 	.word	0xffffffff
	.align		4
        /*0008*/ 	.word	index@(_Z13PrintMatrix_DPfii)
	.align		4
        /*000c*/ 	.word	index@(vprintf)
	.align		4
        /*0010*/ 	.word	0x00000000
	.align		4
        /*0014*/ 	.word	0xfffffffe
	.align		4
        /*0018*/ 	.word	0x00000000
	.align		4
        /*001c*/ 	.word	0xfffffffd
	.align		4
        /*0020*/ 	.word	0x00000000
	.align		4
        /*0024*/ 	.word	0xfffffffc


//--------------------- .nv.constant4             --------------------------
	.section	.nv.constant4,"a",@progbits
	.align	8
	.align		8
.nv.constant4:
        /*0000*/ 	.dword	vprintf
	.align		8
        /*0008*/ 	.dword	$str


//--------------------- .text._Z13PrintMatrix_DPfii --------------------------
	.section	.text._Z13PrintMatrix_DPfii,"ax",@progbits
	.align	128
        .global         _Z13PrintMatrix_DPfii
        .type           _Z13PrintMatrix_DPfii,@function
        .size           _Z13PrintMatrix_DPfii,(.L_x_18 - _Z13PrintMatrix_DPfii)
        .other          _Z13PrintMatrix_DPfii,@"STO_CUDA_ENTRY STV_DEFAULT"
_Z13PrintMatrix_DPfii:
.text._Z13PrintMatrix_DPfii:
[----:B------:R-:W0:Y:S01]  /*0000*/  LDC R1, c[0x0][0x37c] ;  /* 0x0000df00ff017b82 */ /* 0x000e220000000800 */
[----:B------:R-:W1:Y:S01]  /*0010*/  LDCU.64 UR4, c[0x0][0x388] ;  /* 0x00007100ff0477ac */ /* 0x000e620008000a00 */
[----:B0-----:R-:W-:Y:S01]  /*0020*/  VIADD R1, R1, 0xfffffff8 ;  /* 0xfffffff801017836 */ /* 0x001fe20000000000 */
[----:B------:R-:W0:Y:S01]  /*0030*/  LDCU UR6, c[0x0][0x2f8] ;  /* 0x00005f00ff0677ac */ /* 0x000e220008000800 */
[----:B-1----:R-:W-:-:S04]  /*0040*/  UIMAD UR4, UR5, UR4, URZ ;  /* 0x00000004050472a4 */ /* 0x002fc8000f8e02ff */
[----:B------:R-:W-:Y:S01]  /*0050*/  UISETP.GE.AND UP0, UPT, UR4, 0x1, UPT ;  /* 0x000000010400788c */ /* 0x000fe2000bf06270 */
[----:B0-----:R-:W-:-:S05]  /*0060*/  IADD3 R18, P0, PT, R1, UR6, RZ ;  /* 0x0000000601127c10 */ /* 0x001fca000ff1e0ff */
[----:B------:R-:W-:-:S13]  /*0070*/  PLOP3.LUT P1, PT, PT, PT, UP0, 0x80, 0x8 ;  /* 0x000000000008781c */ /* 0x000fda0003f2f008 */
[----:B------:R-:W-:Y:S05]  /*0080*/  @!P1 EXIT ;  /* 0x000000000000994d */ /* 0x000fea0003800000 */
[----:B------:R-:W0:Y:S01]  /*0090*/  S2R R19, SR_TID.X ;  /* 0x0000000000137919 */ /* 0x000e220000002100 */
[----:B------:R-:W0:Y:S01]  /*00a0*/  LDC.64 R16, c[0x0][0x380] ;  /* 0x0000e000ff107b82 */ /* 0x000e220000000a00 */
[----:B------:R-:W1:Y:S01]  /*00b0*/  LDCU UR5, c[0x0][0x2fc] ;  /* 0x00005f80ff0577ac */ /* 0x000e620008000800 */
[----:B------:R-:W-:Y:S01]  /*00c0*/  UISETP.GE.U32.AND UP0, UPT, UR4, 0x4, UPT ;  /* 0x000000040400788c */ /* 0x000fe2000bf06070 */
[----:B------:R-:W2:Y:S01]  /*00d0*/  LDCU.64 UR36, c[0x0][0x358] ;  /* 0x00006b00ff2477ac */ /* 0x000ea20008000a00 */
[----:B------:R-:W-:Y:S01]  /*00e0*/  ULOP3.LUT UR40, UR4, 0x3, URZ, 0xc0, !UPT ;  /* 0x0000000304287892 */ /* 0x000fe2000f8ec0ff */
[----:B------:R-:W-:Y:S01]  /*00f0*/  UMOV UR38, URZ ;  /* 0x000000ff00267c82 */ /* 0x000fe20008000000 */
[----:B-1----:R-:W-:Y:S02]  /*0100*/  IMAD.X R2, RZ, RZ, UR5, P0 ;  /* 0x00000005ff027e24 */ /* 0x002fe400080e06ff */
[----:B0-----:R-:W-:-:S03]  /*0110*/  IMAD.WIDE.U32 R16, R19, 0x4, R16 ;  /* 0x0000000413107825 */ /* 0x001fc600078e0010 */
[----:B--2---:R-:W-:Y:S05]  /*0120*/  BRA.U !UP0, `(.L_x_0) ;  /* 0x0000000508287547 */ /* 0x004fea000b800000 */
[----:B------:R-:W-:Y:S01]  /*0130*/  IMAD.MOV R22, RZ, RZ, -R19 ;  /* 0x000000ffff167224 */ /* 0x000fe200078e0a13 */
[----:B------:R-:W-:Y:S01]  /*0140*/  ULOP3.LUT UR38, UR4, 0x7ffffffc, URZ, 0xc0, !UPT ;  /* 0x7ffffffc04267892 */ /* 0x000fe2000f8ec0ff */
[----:B------:R-:W-:-:S11]  /*0150*/  UMOV UR39, URZ ;  /* 0x000000ff00277c82 */ /* 0x000fd60008000000 */
.L_x_5:
[----:B------:R-:W-:-:S13]  /*0160*/  ISETP.NE.AND P0, PT, R22, RZ, PT ;  /* 0x000000ff1600720c */ /* 0x000fda0003f05270 */
[----:B------:R-:W-:Y:S05]  /*0170*/  @P0 BRA `(.L_x_1) ;  /* 0x0000000000300947 */ /* 0x000fea0003800000 */
[----:B------:R-:W2:Y:S01]  /*0180*/  LDG.E R0, desc[UR36][R16.64] ;  /* 0x0000002410007981 */ /* 0x000ea2000c1e1900 */
[----:B------:R-:W-:Y:S01]  /*0190*/  MOV R3, 0x0 ;  /* 0x0000000000037802 */ /* 0x000fe20000000f00 */
[----:B------:R-:W0:Y:S01]  /*01a0*/  LDCU.64 UR4, c[0x4][0x8] ;  /* 0x01000100ff0477ac */ /* 0x000e220008000a00 */
[----:B------:R-:W-:Y:S01]  /*01b0*/  MOV R6, R18 ;  /* 0x0000001200067202 */ /* 0x000fe20000000f00 */
[----:B------:R-:W-:Y:S01]  /*01c0*/  IMAD.MOV.U32 R7, RZ, RZ, R2 ;  /* 0x000000ffff077224 */ /* 0x000fe200078e0002 */
[----:B------:R1:W3:Y:S01]  /*01d0*/  LDC.64 R10, c[0x4][R3] ;  /* 0x01000000030a7b82 */ /* 0x0002e20000000a00 */
[----:B0-----:R-:W-:Y:S02]  /*01e0*/  IMAD.U32 R4, RZ, RZ, UR4 ;  /* 0x00000004ff047e24 */ /* 0x001fe4000f8e00ff */
[----:B------:R-:W-:Y:S01]  /*01f0*/  IMAD.U32 R5, RZ, RZ, UR5 ;  /* 0x00000005ff057e24 */ /* 0x000fe2000f8e00ff */
[----:B--2---:R-:W0:Y:S02]  /*0200*/  F2F.F64.F32 R8, R0 ;  /* 0x0000000000087310 */ /* 0x004e240000201800 */
[----:B0--3--:R1:W-:Y:S04]  /*0210*/  STL.64 [R1], R8 ;  /* 0x0000000801007387 */ /* 0x0093e80000100a00 */
[----:B------:R-:W-:-:S07]  /*0220*/  LEPC R20, `(.L_x_1) ;  /* 0x000000001014794e */ /* 0x000fce0000000000 */
[----:B-1----:R-:W-:Y:S05]  /*0230*/  CALL.ABS.NOINC R10 ;  /* 0x000000000a007343 */ /* 0x002fea0003c00000 */
.L_x_1:
[----:B------:R-:W-:Y:S05]  /*0240*/  WARPSYNC.ALL ;  /* 0x0000000000007948 */ /* 0x000fea0003800000 */
[----:B------:R-:W-:Y:S01]  /*0250*/  UIADD3 UR4, UPT, UPT, UR39, 0x1, URZ ;  /* 0x0000000127047890 */ /* 0x000fe2000fffe0ff */
[----:B------:R-:W-:Y:S05]  /*0260*/  BAR.SYNC.DEFER_BLOCKING 0x0 ;  /* 0x0000000000007b1d */ /* 0x000fea0000010000 */
[----:B------:R-:W-:-:S13]  /*0270*/  ISETP.NE.AND P0, PT, R19, UR4, PT ;  /* 0x0000000413007c0c */ /* 0x000fda000bf05270 */
[----:B------:R-:W-:Y:S05]  /*0280*/  @P0 BRA `(.L_x_2) ;  /* 0x0000000000300947 */ /* 0x000fea0003800000 */
[----:B------:R-:W2:Y:S01]  /*0290*/  LDG.E R0, desc[UR36][R16.64] ;  /* 0x0000002410007981 */ /* 0x000ea2000c1e1900 */
[----:B------:R-:W-:Y:S01]  /*02a0*/  MOV R3, 0x0 ;  /* 0x0000000000037802 */ /* 0x000fe20000000f00 */
[----:B------:R-:W0:Y:S01]  /*02b0*/  LDCU.64 UR4, c[0x4][0x8] ;  /* 0x01000100ff0477ac */ /* 0x000e220008000a00 */
[----:B------:R-:W-:Y:S01]  /*02c0*/  IMAD.MOV.U32 R6, RZ, RZ, R18 ;  /* 0x000000ffff067224 */ /* 0x000fe200078e0012 */
[----:B------:R-:W-:Y:S01]  /*02d0*/  MOV R7, R2 ;  /* 0x0000000200077202 */ /* 0x000fe20000000f00 */
[----:B------:R1:W3:Y:S01]  /*02e0*/  LDC.64 R10, c[0x4][R3] ;  /* 0x01000000030a7b82 */ /* 0x0002e20000000a00 */
[----:B0-----:R-:W-:Y:S02]  /*02f0*/  IMAD.U32 R4, RZ, RZ, UR4 ;  /* 0x00000004ff047e24 */ /* 0x001fe4000f8e00ff */
[----:B------:R-:W-:Y:S01]  /*0300*/  IMAD.U32 R5, RZ, RZ, UR5 ;  /* 0x00000005ff057e24 */ /* 0x000fe2000f8e00ff */
[----:B--2---:R-:W0:Y:S02]  /*0310*/  F2F.F64.F32 R8, R0 ;  /* 0x0000000000087310 */ /* 0x004e240000201800 */
[----:B0--3--:R1:W-:Y:S04]  /*0320*/  STL.64 [R1], R8 ;  /* 0x0000000801007387 */ /* 0x0093e80000100a00 */
[----:B------:R-:W-:-:S07]  /*0330*/  LEPC R20, `(.L_x_2) ;  /* 0x000000001014794e */ /* 0x000fce0000000000 */
[----:B-1----:R-:W-:Y:S05]  /*0340*/  CALL.ABS.NOINC R10 ;  /* 0x000000000a007343 */ /* 0x002fea0003c00000 */
.L_x_2:
        /* <DEDUP_REMOVED lines=17> */
.L_x_3:
        /* <DEDUP_REMOVED lines=17> */
.L_x_4:
[----:B------:R-:W-:Y:S05]  /*0570*/  WARPSYNC.ALL ;  /* 0x0000000000007948 */ /* 0x000fea0003800000 */
[----:B------:R-:W-:Y:S01]  /*0580*/  BAR.SYNC.DEFER_BLOCKING 0x0 ;  /* 0x0000000000007b1d */ /* 0x000fe20000010000 */
[----:B------:R-:W-:Y:S01]  /*0590*/  UIADD3 UR39, UPT, UPT, UR39, 0x4, URZ ;  /* 0x0000000427277890 */ /* 0x000fe2000fffe0ff */
[----:B------:R-:W-:-:S03]  /*05a0*/  VIADD R22, R22, 0x4 ;  /* 0x0000000416167836 */ /* 0x000fc60000000000 */
[----:B------:R-:W-:-:S09]  /*05b0*/  UISETP.NE.AND UP0, UPT, UR39, UR38, UPT ;  /* 0x000000262700728c */ /* 0x000fd2000bf05270 */
[----:B------:R-:W-:Y:S05]  /*05c0*/  BRA.U UP0, `(.L_x_5) ;  /* 0xfffffff900e47547 */ /* 0x000fea000b83ffff */
.L_x_0:
[----:B------:R-:W-:-:S13]  /*05d0*/  ISETP.NE.AND P0, PT, RZ, UR40, PT ;  /* 0x00000028ff007c0c */ /* 0x000fda000bf05270 */
[----:B------:R-:W-:Y:S05]  /*05e0*/  @!P0 EXIT ;  /* 0x000000000000894d */ /* 0x000fea0003800000 */
[----:B------:R-:W-:Y:S01]  /*05f0*/  IADD3 R19, PT, PT, -R19, UR38, RZ ;  /* 0x0000002613137c10 */ /* 0x000fe2000fffe1ff */
[----:B------:R-:W-:-:S12]  /*0600*/  UIADD3 UR39, UPT, UPT, -UR40, URZ, URZ ;  /* 0x000000ff28277290 */ /* 0x000fd8000fffe1ff */
.L_x_7:
[----:B------:R-:W-:Y:S01]  /*0610*/  ISETP.NE.AND P0, PT, R19, RZ, PT ;  /* 0x000000ff1300720c */ /* 0x000fe20003f05270 */
[----:B------:R-:W-:-:S04]  /*0620*/  UIADD3 UR39, UPT, UPT, UR39, 0x1, URZ ;  /* 0x0000000127277890 */ /* 0x000fc8000fffe0ff */
[----:B------:R-:W-:-:S04]  /*0630*/  UISETP.NE.AND UP0, UPT, UR39, URZ, UPT ;  /* 0x000000ff2700728c */ /* 0x000fc8000bf05270 */
[----:B------:R-:W-:-:S04]  /*0640*/  UP2UR UR38, UPR, URZ, 0x1 ;  /* 0x00000001ff267883 */ /* 0x000fc80008000000 */
[----:B------:R-:W-:Y:S08]  /*0650*/  @P0 BRA `(.L_x_6) ;  /* 0x0000000000300947 */ /* 0x000ff00003800000 */
        /* <DEDUP_REMOVED lines=12> */
.L_x_6:
[----:B------:R-:W-:Y:S05]  /*0720*/  WARPSYNC.ALL ;  /* 0x0000000000007948 */ /* 0x000fea0003800000 */
[----:B------:R-:W-:Y:S01]  /*0730*/  BAR.SYNC.DEFER_BLOCKING 0x0 ;  /* 0x0000000000007b1d */ /* 0x000fe20000010000 */
[----:B------:R-:W-:Y:S01]  /*0740*/  UISETP.NE.AND UP0, UPT, UR38, URZ, UPT ;  /* 0x000000ff2600728c */ /* 0x000fe2000bf05270 */
[----:B------:R-:W-:-:S08]  /*0750*/  VIADD R19, R19, 0x1 ;  /* 0x0000000113137836 */ /* 0x000fd00000000000 */
[----:B------:R-:W-:Y:S05]  /*0760*/  BRA.U UP0, `(.L_x_7) ;  /* 0xfffffffd00a87547 */ /* 0x000fea000b83ffff */
[----:B------:R-:W-:Y:S05]  /*0770*/  EXIT ;  /* 0x000000000000794d */ /* 0x000fea0003800000 */
.L_x_8:
[----:B------:R-:W-:-:S00]  /*0780*/  BRA `(.L_x_8) ;  /* 0xfffffffc00fc7947 */ /* 0x000fc0000383ffff */
[----:B------:R-:W-:-:S00]  /*0790*/  NOP ;  /* 0x0000000000007918 */ /* 0x000fc00000000000 */
        /* <DEDUP_REMOVED lines=14> */
.L_x_18:


//--------------------- .text._Z15ComputeResidualiiPfS_S_ --------------------------
	.section	.text._Z15ComputeResidualiiPfS_S_,"ax",@progbits
	.align	128
        .global         _Z15ComputeResidualiiPfS_S_
        .type           _Z15ComputeResidualiiPfS_S_,@function
        .size           _Z15ComputeResidualiiPfS_S_,(.L_x_17 - _Z15ComputeResidualiiPfS_S_)
        .other          _Z15ComputeResidualiiPfS_S_,@"STO_CUDA_ENTRY STV_DEFAULT"
_Z15ComputeResidualiiPfS_S_:
.text._Z15ComputeResidualiiPfS_S_:
[----:B------:R-:W-:Y:S01]  /*0000*/  LDC R1, c[0x0][0x37c] ;  /* 0x0000df00ff017b82 */ /* 0x000fe20000000800 */
[----:B------:R-:W0:Y:S07]  /*0010*/  S2R R3, SR_TID.X ;  /* 0x0000000000037919 */ /* 0x000e2e0000002100 */
[----:B------:R-:W1:Y:S01]  /*0020*/  LDC.64 R4, c[0x0][0x388] ;  /* 0x0000e200ff047b82 */ /* 0x000e620000000a00 */
[----:B------:R-:W0:Y:S01]  /*0030*/  LDCU UR4, c[0x0][0x360] ;  /* 0x00006c00ff0477ac */ /* 0x000e220008000800 */
[----:B------:R-:W0:Y:S01]  /*0040*/  S2R R2, SR_CTAID.X ;  /* 0x0000000000027919 */ /* 0x000e220000002500 */
[----:B------:R-:W2:Y:S05]  /*0050*/  LDCU.64 UR6, c[0x0][0x358] ;  /* 0x00006b00ff0677ac */ /* 0x000eaa0008000a00 */
[----:B------:R-:W3:Y:S01]  /*0060*/  LDC.64 R6, c[0x0][0x390] ;  /* 0x0000e400ff067b82 */ /* 0x000ee20000000a00 */
[----:B0-----:R-:W-:-:S04]  /*0070*/  IMAD R9, R2, UR4, R3 ;  /* 0x0000000402097c24 */ /* 0x001fc8000f8e0203 */
[----:B-1----:R-:W-:-:S04]  /*0080*/  IMAD.WIDE R4, R9, 0x4, R4 ;  /* 0x0000000409047825 */ /* 0x002fc800078e0204 */
[----:B---3--:R-:W-:Y:S02]  /*0090*/  IMAD.WIDE R6, R9, 0x4, R6 ;  /* 0x0000000409067825 */ /* 0x008fe400078e0206 */
[----:B--2---:R-:W2:Y:S04]  /*00a0*/  LDG.E R4, desc[UR6][R4.64] ;  /* 0x0000000604047981 */ /* 0x004ea8000c1e1900 */
[----:B------:R-:W2:Y:S01]  /*00b0*/  LDG.E R7, desc[UR6][R6.64] ;  /* 0x0000000606077981 */ /* 0x000ea2000c1e1900 */
[----:B------:R-:W-:Y:S01]  /*00c0*/  BSSY.RECONVERGENT B0, `(.L_x_9) ;  /* 0x000000f000007945 */ /* 0x000fe20003800200 */
[----:B--2---:R-:W-:-:S04]  /*00d0*/  FADD R0, R4, -R7 ;  /* 0x8000000704007221 */ /* 0x004fc80000000000 */
[----:B------:R-:W-:-:S04]  /*00e0*/  FMUL R0, R0, R0 ;  /* 0x0000000000007220 */ /* 0x000fc80000400000 */
[----:B------:R0:W1:Y:S01]  /*00f0*/  MUFU.RSQ R9, R0 ;  /* 0x0000000000097308 */ /* 0x0000620000001400 */
[----:B------:R-:W-:-:S04]  /*0100*/  IADD3 R8, PT, PT, R0, -0xd000000, RZ ;  /* 0xf300000000087810 */ /* 0x000fc80007ffe0ff */
[----:B------:R-:W-:Y:S02]  /*0110*/  ISETP.GT.U32.AND P0, PT, R8, 0x727fffff, PT ;  /* 0x727fffff0800780c */ /* 0x000fe40003f04070 */
[----:B------:R-:W-:-:S11]  /*0120*/  MOV R8, UR4 ;  /* 0x0000000400087c02 */ /* 0x000fd60008000f00 */
[----:B01----:R-:W-:Y:S05]  /*0130*/  @!P0 BRA `(.L_x_10) ;  /* 0x00000000000c8947 */ /* 0x003fea0003800000 */
[----:B------:R-:W-:-:S07]  /*0140*/  MOV R10, 0x160 ;  /* 0x00000160000a7802 */ /* 0x000fce0000000f00 */
[----:B------:R-:W-:Y:S05]  /*0150*/  CALL.REL.NOINC `($__internal_0_$__cuda_sm20_sqrt_rn_f32_slowpath) ;  /* 0x00000000008c7944 */ /* 0x000fea0003c00000 */
[----:B------:R-:W-:Y:S05]  /*0160*/  BRA `(.L_x_11) ;  /* 0x0000000000107947 */ /* 0x000fea0003800000 */
.L_x_10:
[----:B------:R-:W-:Y:S01]  /*0170*/  FMUL.FTZ R5, R0, R9 ;  /* 0x0000000900057220 */ /* 0x000fe20000410000 */
[----:B------:R-:W-:-:S03]  /*0180*/  FMUL.FTZ R9, R9, 0.5 ;  /* 0x3f00000009097820 */ /* 0x000fc60000410000 */
[----:B------:R-:W-:-:S04]  /*0190*/  FFMA R0, -R5, R5, R0 ;  /* 0x0000000505007223 */ /* 0x000fc80000000100 */
[----:B------:R-:W-:-:S07]  /*01a0*/  FFMA R0, R0, R9, R5 ;  /* 0x0000000900007223 */ /* 0x000fce0000000005 */
.L_x_11:
[----:B------:R-:W-:Y:S05]  /*01b0*/  BSYNC.RECONVERGENT B0 ;  /* 0x0000000000007941 */ /* 0x000fea0003800200 */
.L_x_9:
[----:B------:R-:W0:Y:S01]  /*01c0*/  S2UR UR5, SR_CgaCtaId ;  /* 0x00000000000579c3 */ /* 0x000e220000008800 */
[----:B------:R-:W-:Y:S01]  /*01d0*/  UMOV UR4, 0x400 ;  /* 0x0000040000047882 */ /* 0x000fe20000000000 */
[----:B------:R-:W-:Y:S02]  /*01e0*/  ISETP.GE.U32.AND P1, PT, R8, 0x2, PT ;  /* 0x000000020800780c */ /* 0x000fe40003f26070 */
[----:B------:R-:W-:Y:S01]  /*01f0*/  ISETP.NE.AND P0, PT, R3, RZ, PT ;  /* 0x000000ff0300720c */ /* 0x000fe20003f05270 */
[----:B0-----:R-:W-:-:S06]  /*0200*/  ULEA UR4, UR5, UR4, 0x18 ;  /* 0x0000000405047291 */ /* 0x001fcc000f8ec0ff */
[----:B------:R-:W-:-:S05]  /*0210*/  LEA R5, R3, UR4, 0x2 ;  /* 0x0000000403057c11 */ /* 0x000fca000f8e10ff */
[----:B------:R0:W-:Y:S01]  /*0220*/  STS [R5], R0 ;  /* 0x0000000005007388 */ /* 0x0001e20000000800 */
[----:B------:R-:W-:Y:S06]  /*0230*/  BAR.SYNC.DEFER_BLOCKING 0x0 ;  /* 0x0000000000007b1d */ /* 0x000fec0000010000 */
[----:B------:R-:W-:Y:S05]  /*0240*/  @!P1 BRA `(.L_x_12) ;  /* 0x00000000002c9947 */ /* 0x000fea0003800000 */
.L_x_13:
[----:B------:R-:W-:-:S04]  /*0250*/  SHF.R.U32.HI R6, RZ, 0x1, R8 ;  /* 0x00000001ff067819 */ /* 0x000fc80000011608 */
[----:B------:R-:W-:-:S13]  /*0260*/  ISETP.GE.U32.AND P1, PT, R3, R6, PT ;  /* 0x000000060300720c */ /* 0x000fda0003f26070 */
[----:B0-----:R-:W-:Y:S01]  /*0270*/  @!P1 LEA R0, R6, R5, 0x2 ;  /* 0x0000000506009211 */ /* 0x001fe200078e10ff */
[----:B------:R-:W-:Y:S05]  /*0280*/  @!P1 LDS R7, [R5] ;  /* 0x0000000005079984 */ /* 0x000fea0000000800 */
[----:B------:R-:W0:Y:S02]  /*0290*/  @!P1 LDS R0, [R0] ;  /* 0x0000000000009984 */ /* 0x000e240000000800 */
[----:B0-----:R-:W-:-:S05]  /*02a0*/  @!P1 FADD R4, R0, R7 ;  /* 0x0000000700049221 */ /* 0x001fca0000000000 */
[----:B------:R1:W-:Y:S01]  /*02b0*/  @!P1 STS [R5], R4 ;  /* 0x0000000405009388 */ /* 0x0003e20000000800 */
[----:B------:R-:W-:Y:S01]  /*02c0*/  BAR.SYNC.DEFER_BLOCKING 0x0 ;  /* 0x0000000000007b1d */ /* 0x000fe20000010000 */
[----:B------:R-:W-:Y:S02]  /*02d0*/  ISETP.GT.U32.AND P1, PT, R8, 0x3, PT ;  /* 0x000000030800780c */ /* 0x000fe40003f24070 */
[----:B------:R-:W-:-:S11]  /*02e0*/  MOV R8, R6 ;  /* 0x0000000600087202 */ /* 0x000fd60000000f00 */
[----:B-1----:R-:W-:Y:S05]  /*02f0*/  @P1 BRA `(.L_x_13) ;  /* 0xfffffffc00d41947 */ /* 0x002fea000383ffff */
.L_x_12:
[----:B------:R-:W-:Y:S05]  /*0300*/  @P0 EXIT ;  /* 0x000000000000094d */ /* 0x000fea0003800000 */
[----:B------:R-:W1:Y:S01]  /*0310*/  S2UR UR5, SR_CgaCtaId ;  /* 0x00000000000579c3 */ /* 0x000e620000008800 */
[----:B------:R-:W-:-:S07]  /*0320*/  UMOV UR4, 0x400 ;  /* 0x0000040000047882 */ /* 0x000fce0000000000 */
[----:B0-----:R-:W0:Y:S01]  /*0330*/  LDC.64 R4, c[0x0][0x398] ;  /* 0x0000e600ff047b82 */ /* 0x001e220000000a00 */
[----:B-1----:R-:W-:Y:S01]  /*0340*/  ULEA UR4, UR5, UR4, 0x18 ;  /* 0x0000000405047291 */ /* 0x002fe2000f8ec0ff */
[----:B0-----:R-:W-:-:S08]  /*0350*/  IMAD.WIDE.U32 R2, R2, 0x4, R4 ;  /* 0x0000000402027825 */ /* 0x001fd000078e0004 */
[----:B------:R-:W0:Y:S04]  /*0360*/  LDS R7, [UR4] ;  /* 0x00000004ff077984 */ /* 0x000e280008000800 */
[----:B0-----:R-:W-:Y:S01]  /*0370*/  STG.E desc[UR6][R2.64], R7 ;  /* 0x0000000702007986 */ /* 0x001fe2000c101906 */
[----:B------:R-:W-:Y:S05]  /*0380*/  EXIT ;  /* 0x000000000000794d */ /* 0x000fea0003800000 */
        .weak           $__internal_0_$__cuda_sm20_sqrt_rn_f32_slowpath
        .type           $__internal_0_$__cuda_sm20_sqrt_rn_f32_slowpath,@function
        .size           $__internal_0_$__cuda_sm20_sqrt_rn_f32_slowpath,(.L_x_17 - $__internal_0_$__cuda_sm20_sqrt_rn_f32_slowpath)
$__internal_0_$__cuda_sm20_sqrt_rn_f32_slowpath:
[----:B------:R-:W-:-:S13]  /*0390*/  LOP3.LUT P0, RZ, R0, 0x7fffffff, RZ, 0xc0, !PT ;  /* 0x7fffffff00ff7812 */ /* 0x000fda000780c0ff */
[----:B------:R-:W-:Y:S01]  /*03a0*/  @!P0 MOV R4, R0 ;  /* 0x0000000000048202 */ /* 0x000fe20000000f00 */
[----:B------:R-:W-:Y:S06]  /*03b0*/  @!P0 BRA `(.L_x_14) ;  /* 0x0000000000408947 */ /* 0x000fec0003800000 */
[----:B------:R-:W-:-:S13]  /*03c0*/  FSETP.GEU.FTZ.AND P0, PT, R0, RZ, PT ;  /* 0x000000ff0000720b */ /* 0x000fda0003f1e000 */
[----:B------:R-:W-:Y:S01]  /*03d0*/  @!P0 MOV R4, 0x7fffffff ;  /* 0x7fffffff00048802 */ /* 0x000fe20000000f00 */
[----:B------:R-:W-:Y:S06]  /*03e0*/  @!P0 BRA `(.L_x_14) ;  /* 0x0000000000348947 */ /* 0x000fec0003800000 */
[----:B------:R-:W-:-:S13]  /*03f0*/  FSETP.GTU.FTZ.AND P0, PT, |R0|, +INF , PT ;  /* 0x7f8000000000780b */ /* 0x000fda0003f1c200 */
[----:B------:R-:W-:Y:S01]  /*0400*/  @P0 FADD.FTZ R4, R0, 1 ;  /* 0x3f80000000040421 */ /* 0x000fe20000010000 */
[----:B------:R-:W-:Y:S06]  /*0410*/  @P0 BRA `(.L_x_14) ;  /* 0x0000000000280947 */ /* 0x000fec0003800000 */
[----:B------:R-:W-:-:S13]  /*0420*/  FSETP.NEU.FTZ.AND P0, PT, |R0|, +INF , PT ;  /* 0x7f8000000000780b */ /* 0x000fda0003f1d200 */
[----:B------:R-:W-:-:S04]  /*0430*/  @P0 FFMA R5, R0, 1.84467440737095516160e+19, RZ ;  /* 0x5f80000000050823 */ /* 0x000fc800000000ff */
[----:B------:R-:W0:Y:S02]  /*0440*/  @P0 MUFU.RSQ R4, R5 ;  /* 0x0000000500040308 */ /* 0x000e240000001400 */
[----:B0-----:R-:W-:Y:S01]  /*0450*/  @P0 FMUL.FTZ R6, R5, R4 ;  /* 0x0000000405060220 */ /* 0x001fe20000410000 */
[----:B------:R-:W-:Y:S01]  /*0460*/  @P0 FMUL.FTZ R9, R4, 0.5 ;  /* 0x3f00000004090820 */ /* 0x000fe20000410000 */
[----:B------:R-:W-:Y:S02]  /*0470*/  @!P0 MOV R4, R0 ;  /* 0x0000000000048202 */ /* 0x000fe40000000f00 */
[----:B------:R-:W-:-:S04]  /*0480*/  @P0 FADD.FTZ R7, -R6, -RZ ;  /* 0x800000ff06070221 */ /* 0x000fc80000010100 */
[----:B------:R-:W-:-:S04]  /*0490*/  @P0 FFMA R7, R6, R7, R5 ;  /* 0x0000000706070223 */ /* 0x000fc80000000005 */
[----:B------:R-:W-:-:S04]  /*04a0*/  @P0 FFMA R7, R7, R9, R6 ;  /* 0x0000000907070223 */ /* 0x000fc80000000006 */
[----:B------:R-:W-:-:S07]  /*04b0*/  @P0 FMUL.FTZ R4, R7, 2.3283064365386962891e-10 ;  /* 0x2f80000007040820 */ /* 0x000fce0000410000 */
.L_x_14:
[----:B------:R-:W-:Y:S01]  /*04c0*/  HFMA2 R5, -RZ, RZ, 0, 0 ;  /* 0x00000000ff057431 */ /* 0x000fe200000001ff */
[----:B------:R-:W-:Y:S02]  /*04d0*/  MOV R0, R4 ;  /* 0x0000000400007202 */ /* 0x000fe40000000f00 */
[----:B------:R-:W-:-:S04]  /*04e0*/  MOV R4, R10 ;  /* 0x0000000a00047202 */ /* 0x000fc80000000f00 */
[----:B------:R-:W-:Y:S05]  /*04f0*/  RET.REL.NODEC R4 `(_Z15ComputeResidualiiPfS_S_) ;  /* 0xfffffff804c07950 */ /* 0x000fea0003c3ffff */
.L_x_15:
        /* <DEDUP_REMOVED lines=16> */
.L_x_17:


//--------------------- .text._Z10relaxationPfS_ii --------------------------
	.section	.text._Z10relaxationPfS_ii,"ax",@progbits
	.align	128
        .global         _Z10relaxationPfS_ii
        .type           _Z10relaxationPfS_ii,@function
        .size           _Z10relaxationPfS_ii,(.L_x_20 - _Z10relaxationPfS_ii)
        .other          _Z10relaxationPfS_ii,@"STO_CUDA_ENTRY STV_DEFAULT"
_Z10relaxationPfS_ii:
.text._Z10relaxationPfS_ii:
[----:B------:R-:W-:Y:S01]  /*0000*/  LDC R1, c[0x0][0x37c] ;  /* 0x0000df00ff017b82 */ /* 0x000fe20000000800 */
[----:B------:R-:W0:Y:S07]  /*0010*/  S2R R5, SR_TID.Y ;  /* 0x0000000000057919 */ /* 0x000e2e0000002200 */
[----:B------:R-:W1:Y:S01]  /*0020*/  LDC R0, c[0x0][0x360] ;  /* 0x0000d800ff007b82 */ /* 0x000e620000000800 */
[----:B------:R-:W2:Y:S01]  /*0030*/  LDCU.64 UR6, c[0x0][0x390] ;  /* 0x00007200ff0677ac */ /* 0x000ea20008000a00 */
[----:B------:R-:W1:Y:S06]  /*0040*/  S2R R3, SR_TID.X ;  /* 0x0000000000037919 */ /* 0x000e6c0000002100 */
[----:B------:R-:W0:Y:S08]  /*0050*/  S2UR UR4, SR_CTAID.Y ;  /* 0x00000000000479c3 */ /* 0x000e300000002600 */
[----:B------:R-:W0:Y:S08]  /*0060*/  LDC R2, c[0x0][0x364] ;  /* 0x0000d900ff027b82 */ /* 0x000e300000000800 */
[----:B------:R-:W1:Y:S01]  /*0070*/  S2UR UR5, SR_CTAID.X ;  /* 0x00000000000579c3 */ /* 0x000e620000002500 */
[----:B0-----:R-:W-:Y:S01]  /*0080*/  IMAD R2, R2, UR4, R5 ;  /* 0x0000000402027c24 */ /* 0x001fe2000f8e0205 */
[----:B--2---:R-:W-:-:S04]  /*0090*/  UIADD3 UR4, UPT, UPT, UR7, -0x1, URZ ;  /* 0xffffffff07047890 */ /* 0x004fc8000fffe0ff */
[----:B------:R-:W-:Y:S01]  /*00a0*/  ISETP.NE.AND P0, PT, R2, RZ, PT ;  /* 0x000000ff0200720c */ /* 0x000fe20003f05270 */
[----:B-1----:R-:W-:-:S05]  /*00b0*/  IMAD R0, R0, UR5, R3 ;  /* 0x0000000500007c24 */ /* 0x002fca000f8e0203 */
[----:B------:R-:W-:Y:S01]  /*00c0*/  ISETP.EQ.OR P0, PT, R0, UR4, !P0 ;  /* 0x0000000400007c0c */ /* 0x000fe2000c702670 */
[----:B------:R-:W-:-:S03]  /*00d0*/  UIADD3 UR4, UPT, UPT, UR6, -0x1, URZ ;  /* 0xffffffff06047890 */ /* 0x000fc6000fffe0ff */
[----:B------:R-:W-:-:S04]  /*00e0*/  ISETP.LT.OR P0, PT, R0, 0x1, P0 ;  /* 0x000000010000780c */ /* 0x000fc80000701670 */
[----:B------:R-:W-:-:S13]  /*00f0*/  ISETP.EQ.OR P0, PT, R2, UR4, P0 ;  /* 0x0000000402007c0c */ /* 0x000fda0008702670 */
[----:B------:R-:W-:Y:S05]  /*0100*/  @P0 EXIT ;  /* 0x000000000000094d */ /* 0x000fea0003800000 */
[----:B------:R-:W0:Y:S01]  /*0110*/  LDC.64 R4, c[0x0][0x388] ;  /* 0x0000e200ff047b82 */ /* 0x000e220000000a00 */
[----:B------:R-:W1:Y:S01]  /*0120*/  LDCU.64 UR8, c[0x0][0x388] ;  /* 0x00007100ff0877ac */ /* 0x000e620008000a00 */
[----:B------:R-:W-:Y:S01]  /*0130*/  IMAD R3, R2, UR6, RZ ;  /* 0x0000000602037c24 */ /* 0x000fe2000f8e02ff */
[----:B------:R-:W2:Y:S04]  /*0140*/  LDCU.64 UR4, c[0x0][0x358] ;  /* 0x00006b00ff0477ac */ /* 0x000ea80008000a00 */
[CC--:B------:R-:W-:Y:S02]  /*0150*/  IADD3 R11, PT, PT, R0.reuse, R3.reuse, RZ ;  /* 0x00000003000b7210 */ /* 0x0c0fe40007ffe0ff */
[C---:B------:R-:W-:Y:S02]  /*0160*/  IADD3 R8, P0, PT, R0.reuse, R3, RZ ;  /* 0x0000000300087210 */ /* 0x040fe40007f1e0ff */
[----:B------:R-:W-:-:S02]  /*0170*/  IADD3 R7, PT, PT, R0, -UR6, R3 ;  /* 0x8000000600077c10 */ /* 0x000fc4000fffe003 */
[----:B------:R-:W-:Y:S02]  /*0180*/  IADD3 R9, PT, PT, R11, UR6, RZ ;  /* 0x000000060b097c10 */ /* 0x000fe4000fffe0ff */
[----:B------:R-:W-:Y:S02]  /*0190*/  LEA.HI.X.SX32 R13, R3, RZ, 0x1, P0 ;  /* 0x000000ff030d7211 */ /* 0x000fe400000f0eff */
[----:B-1----:R-:W-:Y:S01]  /*01a0*/  LEA R6, P0, R8, UR8, 0x2 ;  /* 0x0000000808067c11 */ /* 0x002fe2000f8010ff */
[----:B0-----:R-:W-:-:S03]  /*01b0*/  IMAD.WIDE R2, R7, 0x4, R4 ;  /* 0x0000000407027825 */ /* 0x001fc600078e0204 */
[----:B------:R-:W-:Y:S01]  /*01c0*/  LEA.HI.X R7, R8, UR9, R13, 0x2, P0 ;  /* 0x0000000908077c11 */ /* 0x000fe200080f140d */
[----:B------:R-:W-:Y:S02]  /*01d0*/  IMAD.WIDE R4, R9, 0x4, R4 ;  /* 0x0000000409047825 */ /* 0x000fe400078e0204 */
[----:B--2---:R-:W2:Y:S01]  /*01e0*/  LDG.E R2, desc[UR4][R2.64] ;  /* 0x0000000402027981 */ /* 0x004ea2000c1e1900 */
[----:B------:R-:W0:Y:S03]  /*01f0*/  LDC.64 R8, c[0x0][0x380] ;  /* 0x0000e000ff087b82 */ /* 0x000e260000000a00 */
[----:B------:R-:W2:Y:S04]  /*0200*/  LDG.E R5, desc[UR4][R4.64] ;  /* 0x0000000404057981 */ /* 0x000ea8000c1e1900 */
[----:B------:R-:W3:Y:S04]  /*0210*/  LDG.E R13, desc[UR4][R6.64+-0x4] ;  /* 0xfffffc04060d7981 */ /* 0x000ee8000c1e1900 */
[----:B------:R-:W4:Y:S01]  /*0220*/  LDG.E R15, desc[UR4][R6.64+0x4] ;  /* 0x00000404060f7981 */ /* 0x000f22000c1e1900 */
[----:B0-----:R-:W-:-:S04]  /*0230*/  IMAD.WIDE R8, R11, 0x4, R8 ;  /* 0x000000040b087825 */ /* 0x001fc800078e0208 */
[----:B--2---:R-:W-:-:S04]  /*0240*/  FADD R0, R2, R5 ;  /* 0x0000000502007221 */ /* 0x004fc80000000000 */
[----:B---3--:R-:W-:-:S04]  /*0250*/  FADD R0, R0, R13 ;  /* 0x0000000d00007221 */ /* 0x008fc80000000000 */
[----:B----4-:R-:W-:-:S04]  /*0260*/  FADD R0, R0, R15 ;  /* 0x0000000f00007221 */ /* 0x010fc80000000000 */
[----:B------:R-:W-:-:S05]  /*0270*/  FMUL R11, R0, 0.25 ;  /* 0x3e800000000b7820 */ /* 0x000fca0000400000 */
[----:B------:R-:W-:Y:S01]  /*0280*/  STG.E desc[UR4][R8.64], R11 ;  /* 0x0000000b08007986 */ /* 0x000fe2000c101904 */
[----:B------:R-:W-:Y:S05]  /*0290*/  EXIT ;  /* 0x000000000000794d */ /* 0x000fea0003800000 */
.L_x_16:
        /* <DEDUP_REMOVED lines=14> */
.L_x_20:


//--------------------- .nv.global.init           --------------------------
	.section	.nv.global.init,"aw",@progbits
.nv.global.init:
	.type		$str,@object
	.size		$str,(.L_0 - $str)
$str:
        /*0000*/ 	.byte	0x25, 0x66, 0x2c, 0x20, 0x00
.L_0:


//--------------------- .nv.shared._Z13PrintMatrix_DPfii --------------------------
	.section	.nv.shared._Z13PrintMatrix_DPfii,"aw",@nobits
	.sectionflags	@""
	.align	16
	.zero		1024


//--------------------- .nv.shared.reserved.0     --------------------------
	.section	.nv.shared.reserved.0,"aw",@nobits
	.weak		__nv_reservedSMEM_offset_0_alias
	.size		__nv_reservedSMEM_offset_0_alias, 0, 64
	.other		__nv_reservedSMEM_offset_0_alias,@"STO_CUDA_RESERVED_SHARED STV_DEFAULT"
__nv_reservedSMEM_offset_0_alias:
	.zero		0
	.zero		64


//--------------------- .nv.shared._Z15ComputeResidualiiPfS_S_ --------------------------
	.section	.nv.shared._Z15ComputeResidualiiPfS_S_,"aw",@nobits
	.sectionflags	@""
	.align	16
	.zero		1024


//--------------------- .nv.shared._Z10relaxationPfS_ii --------------------------
	.section	.nv.shared._Z10relaxationPfS_ii,"aw",@nobits
	.sectionflags	@""
	.align	16
	.zero		1024


//--------------------- .nv.constant0._Z13PrintMatrix_DPfii --------------------------
	.section	.nv.constant0._Z13PrintMatrix_DPfii,"a",@progbits
	.sectionflags	@""
	.align	4
.nv.constant0._Z13PrintMatrix_DPfii:
	.zero		912


//--------------------- .nv.constant0._Z15ComputeResidualiiPfS_S_ --------------------------
	.section	.nv.constant0._Z15ComputeResidualiiPfS_S_,"a",@progbits
	.sectionflags	@""
	.align	4
.nv.constant0._Z15ComputeResidualiiPfS_S_:
	.zero		928


//--------------------- .nv.constant0._Z10relaxationPfS_ii --------------------------
	.section	.nv.constant0._Z10relaxationPfS_ii,"a",@progbits
	.sectionflags	@""
	.align	4
.nv.constant0._Z10relaxationPfS_ii:
	.zero		920


//--------------------- SYMBOLS --------------------------

	.type		.nv.reservedSmem.offset0,@object
	.size		.nv.reservedSmem.offset0,0x4
	.type		.nv.reservedSmem.cap,@object
	.size		.nv.reservedSmem.cap,0x4
	.type		vprintf,@function
